//
// Generated by NVIDIA NVVM Compiler
//
// Compiler Build ID: CL-36424714
// Cuda compilation tools, release 13.0, V13.0.88
// Based on NVVM 20.0.0
//

.version 9.0
.target sm_100
.address_size 64

	// .globl	shred_kernel

.visible .entry shred_kernel(
	.param .u64 .ptr .align 1 shred_kernel_param_0,
	.param .u64 .ptr .align 1 shred_kernel_param_1,
	.param .u64 .ptr .align 1 shred_kernel_param_2,
	.param .u64 .ptr .align 1 shred_kernel_param_3,
	.param .u64 shred_kernel_param_4
)
{
	.reg .pred 	%p<4>;
	.reg .b16 	%rs<4>;
	.reg .b32 	%r<19>;
	.reg .b64 	%rd<20>;

	ld.param.u64 	%rd6, [shred_kernel_param_0];
	ld.param.u64 	%rd3, [shred_kernel_param_1];
	ld.param.u64 	%rd4, [shred_kernel_param_2];
	ld.param.u64 	%rd5, [shred_kernel_param_3];
	ld.param.u64 	%rd7, [shred_kernel_param_4];
	cvta.to.global.u64 	%rd1, %rd6;
	mov.u32 	%r1, %ctaid.x;
	mov.u32 	%r2, %ntid.x;
	mov.u32 	%r3, %tid.x;
	mad.lo.s32 	%r4, %r1, %r2, %r3;
	cvt.u64.u32 	%rd2, %r4;
	setp.le.u64 	%p1, %rd7, %rd2;
	@%p1 bra 	$L__BB0_6;
	cvt.u32.u64 	%r6, %rd2;
	mul.hi.u32 	%r7, %r6, -1431655765;
	shr.u32 	%r8, %r7, 1;
	mul.lo.s32 	%r9, %r8, 3;
	sub.s32 	%r5, %r6, %r9;
	setp.eq.s32 	%p2, %r5, 1;
	@%p2 bra 	$L__BB0_4;
	setp.ne.s32 	%p3, %r5, 0;
	@%p3 bra 	$L__BB0_5;
	add.s64 	%rd12, %rd1, %rd2;
	ld.global.u8 	%rs2, [%rd12];
	cvt.u64.u32 	%rd13, %r8;
	cvta.to.global.u64 	%rd14, %rd3;
	add.s64 	%rd15, %rd14, %rd13;
	st.global.u8 	[%rd15], %rs2;
	bra.uni 	$L__BB0_6;
$L__BB0_4:
	add.s64 	%rd8, %rd1, %rd2;
	ld.global.u8 	%rs1, [%rd8];
	cvt.u64.u32 	%rd9, %r8;
	cvta.to.global.u64 	%rd10, %rd4;
	add.s64 	%rd11, %rd10, %rd9;
	st.global.u8 	[%rd11], %rs1;
	bra.uni 	$L__BB0_6;
$L__BB0_5:
	add.s64 	%rd16, %rd1, %rd2;
	ld.global.u8 	%rs3, [%rd16];
	cvt.u64.u32 	%rd17, %r8;
	cvta.to.global.u64 	%rd18, %rd5;
	add.s64 	%rd19, %rd18, %rd17;
	st.global.u8 	[%rd19], %rs3;
$L__BB0_6:
	ret;

}


// ===== COMPILED SASS (sm_100) =====

	.target	sm_100

	.elftype	@"ET_EXEC"


//--------------------- .note.nv.tkinfo           --------------------------
	.section	.note.nv.tkinfo,"",@"SHT_NOTE"
	.sectionflags	@"SHF_NOTE_NV_TKINFO"
	.tkinfo
        /*0018*/ 	.word	0x00000002
        /*0030*/ 	.string	""
        /*0030*/ 	.string	"ptxas"
        /*0030*/ 	.string	"Cuda compilation tools, release 13.0, V13.0.88"
        /*0030*/ 	.string	"Build cuda_13.0.r13.0/compiler.36424714_0"
        /*0030*/ 	.string	"-arch sm_100 -m 64 "



//--------------------- .note.nv.cuinfo           --------------------------
	.section	.note.nv.cuinfo,"",@"SHT_NOTE"
	.sectionflags	@"SHF_NOTE_NV_CUINFO"
        /*0018*/ 	.short	0x0002
        /*001a*/ 	.short	0x0064
        /*001c*/ 	.short	0x0082
	.zero		2


//--------------------- .nv.info                  --------------------------
	.section	.nv.info,"",@"SHT_CUDA_INFO"
	.align	4


	//----- nvinfo : EIATTR_REGCOUNT
	.align		4
        /*0000*/ 	.byte	0x04, 0x2f
        /*0002*/ 	.short	(.L_1 - .L_0)
	.align		4
.L_0:
        /*0004*/ 	.word	index@(shred_kernel)
        /*0008*/ 	.word	0x0000000a


	//----- nvinfo : EIATTR_FRAME_SIZE
	.align		4
.L_1:
        /*000c*/ 	.byte	0x04, 0x11
        /*000e*/ 	.short	(.L_3 - .L_2)
	.align		4
.L_2:
        /*0010*/ 	.word	index@(shred_kernel)
        /*0014*/ 	.word	0x00000000


	//----- nvinfo : EIATTR_MIN_STACK_SIZE
	.align		4
.L_3:
        /*0018*/ 	.byte	0x04, 0x12
        /*001a*/ 	.short	(.L_5 - .L_4)
	.align		4
.L_4:
        /*001c*/ 	.word	index@(shred_kernel)
        /*0020*/ 	.word	0x00000000
.L_5:


//--------------------- .nv.compat                --------------------------
	.section	.nv.compat,"",@"SHT_CUDA_COMPAT_INFO"
	.align	4
        /*0000*/ 	.byte	0x02, 0x09, 0x00, 0x00, 0x02, 0x02, 0x01, 0x00, 0x02, 0x05, 0x05, 0x00, 0x03, 0x07, 0x01, 0x01
        /*0010*/ 	.byte	0x02, 0x03, 0x00, 0x00, 0x02, 0x06, 0x01, 0x00, 0x04, 0x0b, 0x08, 0x00, 0x09, 0x00, 0x00, 0x00
        /*0020*/ 	.byte	0x00, 0x00, 0x00, 0x00


//--------------------- .nv.info.shred_kernel     --------------------------
	.section	.nv.info.shred_kernel,"",@"SHT_CUDA_INFO"
	.sectionflags	@""
	.align	4


	//----- nvinfo : EIATTR_CUDA_API_VERSION
	.align		4
        /*0000*/ 	.byte	0x04, 0x37
        /*0002*/ 	.short	(.L_7 - .L_6)
.L_6:
        /*0004*/ 	.word	0x00000082


	//----- nvinfo : EIATTR_KPARAM_INFO
	.align		4
.L_7:
        /*0008*/ 	.byte	0x04, 0x17
        /*000a*/ 	.short	(.L_9 - .L_8)
.L_8:
        /*000c*/ 	.word	0x00000000
        /*0010*/ 	.short	0x0004
        /*0012*/ 	.short	0x0020
        /*0014*/ 	.byte	0x00, 0xf0, 0x21, 0x00


	//----- nvinfo : EIATTR_KPARAM_INFO
	.align		4
.L_9:
        /*0018*/ 	.byte	0x04, 0x17
        /*001a*/ 	.short	(.L_11 - .L_10)
.L_10:
        /*001c*/ 	.word	0x00000000
        /*0020*/ 	.short	0x0003
        /*0022*/ 	.short	0x0018
        /*0024*/ 	.byte	0x00, 0xf5, 0x21, 0x00


	//----- nvinfo : EIATTR_KPARAM_INFO
	.align		4
.L_11:
        /*0028*/ 	.byte	0x04, 0x17
        /*002a*/ 	.short	(.L_13 - .L_12)
.L_12:
        /*002c*/ 	.word	0x00000000
        /*0030*/ 	.short	0x0002
        /*0032*/ 	.short	0x0010
        /*0034*/ 	.byte	0x00, 0xf5, 0x21, 0x00


	//----- nvinfo : EIATTR_KPARAM_INFO
	.align		4
.L_13:
        /*0038*/ 	.byte	0x04, 0x17
        /*003a*/ 	.short	(.L_15 - .L_14)
.L_14:
        /*003c*/ 	.word	0x00000000
        /*0040*/ 	.short	0x0001
        /*0042*/ 	.short	0x0008
        /*0044*/ 	.byte	0x00, 0xf5, 0x21, 0x00


	//----- nvinfo : EIATTR_KPARAM_INFO
	.align		4
.L_15:
        /*0048*/ 	.byte	0x04, 0x17
        /*004a*/ 	.short	(.L_17 - .L_16)
.L_16:
        /*004c*/ 	.word	0x00000000
        /*0050*/ 	.short	0x0000
        /*0052*/ 	.short	0x0000
        /*0054*/ 	.byte	0x00, 0xf5, 0x21, 0x00


	//----- nvinfo : EIATTR_SPARSE_MMA_MASK
	.align		4
.L_17:
        /*0058*/ 	.byte	0x03, 0x50
        /*005a*/ 	.short	0x0000


	//----- nvinfo : EIATTR_MAXREG_COUNT
	.align		4
        /*005c*/ 	.byte	0x03, 0x1b
        /*005e*/ 	.short	0x00ff


	//----- nvinfo : EIATTR_MERCURY_ISA_VERSION
	.align		4
        /*0060*/ 	.byte	0x03, 0x5f
        /*0062*/ 	.short	0x0101


	//----- nvinfo : EIATTR_VRC_CTA_INIT_COUNT
	.align		4
        /*0064*/ 	.byte	0x02, 0x4a
	.zero		1
	.zero		1


	//----- nvinfo : EIATTR_EXIT_INSTR_OFFSETS
	.align		4
        /*0068*/ 	.byte	0x04, 0x1c
        /*006a*/ 	.short	(.L_19 - .L_18)


	//   ....[0]....
.L_18:
        /*006c*/ 	.word	0x00000080


	//   ....[1]....
        /*0070*/ 	.word	0x00000180


	//   ....[2]....
        /*0074*/ 	.word	0x00000210


	//   ....[3]....
        /*0078*/ 	.word	0x000002a0


	//----- nvinfo : EIATTR_CRS_STACK_SIZE
	.align		4
.L_19:
        /*007c*/ 	.byte	0x04, 0x1e
        /*007e*/ 	.short	(.L_21 - .L_20)
.L_20:
        /*0080*/ 	.word	0x00000000


	//----- nvinfo : EIATTR_CBANK_PARAM_SIZE
	.align		4
.L_21:
        /*0084*/ 	.byte	0x03, 0x19
        /*0086*/ 	.short	0x0028


	//----- nvinfo : EIATTR_PARAM_CBANK
	.align		4
        /*0088*/ 	.byte	0x04, 0x0a
        /*008a*/ 	.short	(.L_23 - .L_22)
	.align		4
.L_22:
        /*008c*/ 	.word	index@(.nv.constant0.shred_kernel)
        /*0090*/ 	.short	0x0380
        /*0092*/ 	.short	0x0028


	//----- nvinfo : EIATTR_SW_WAR
	.align		4
.L_23:
        /*0094*/ 	.byte	0x04, 0x36
        /*0096*/ 	.short	(.L_25 - .L_24)
.L_24:
        /*0098*/ 	.word	0x00000008
.L_25:


//--------------------- .nv.callgraph             --------------------------
	.section	.nv.callgraph,"",@"SHT_CUDA_CALLGRAPH"
	.align	4
	.sectionentsize	8
	.align		4
        /*0000*/ 	.word	0x00000000
	.align		4
        /*0004*/ 	.word	0xffffffff
	.align		4
        /*0008*/ 	.word	0x00000000
	.align		4
        /*000c*/ 	.word	0xfffffffe
	.align		4
        /*0010*/ 	.word	0x00000000
	.align		4
        /*0014*/ 	.word	0xfffffffd
	.align		4
        /*0018*/ 	.word	0x00000000
	.align		4
        /*001c*/ 	.word	0xfffffffc


//--------------------- .text.shred_kernel        --------------------------
	.section	.text.shred_kernel,"ax",@progbits
	.align	128
        .global         shred_kernel
        .type           shred_kernel,@function
        .size           shred_kernel,(.L_x_3 - shred_kernel)
        .other          shred_kernel,@"STO_CUDA_ENTRY STV_DEFAULT"
shred_kernel:
.text.shred_kernel:
[----:B------:R-:W-:Y:S01]  /*0000*/  LDC R1, c[0x0][0x37c] ;  /* 0x0000df00ff017b82 */ /* 0x000fe20000000800 */
[----:B------:R-:W0:Y:S07]  /*0010*/  S2R R3, SR_TID.X ;  /* 0x0000000000037919 */ /* 0x000e2e0000002100 */
[----:B------:R-:W0:Y:S01]  /*0020*/  S2UR UR4, SR_CTAID.X ;  /* 0x00000000000479c3 */ /* 0x000e220000002500 */
[----:B------:R-:W1:Y:S07]  /*0030*/  LDCU.64 UR6, c[0x0][0x3a0] ;  /* 0x00007400ff0677ac */ /* 0x000e6e0008000a00 */
[----:B------:R-:W0:Y:S02]  /*0040*/  LDC R4, c[0x0][0x360] ;  /* 0x0000d800ff047b82 */ /* 0x000e240000000800 */
[----:B0-----:R-:W-:-:S05]  /*0050*/  IMAD R4, R4, UR4, R3 ;  /* 0x0000000404047c24 */ /* 0x001fca000f8e0203 */
[----:B-1----:R-:W-:-:S04]  /*0060*/  ISETP.GE.U32.AND P0, PT, R4, UR6, PT ;  /* 0x0000000604007c0c */ /* 0x002fc8000bf06070 */
[----:B------:R-:W-:-:S13]  /*0070*/  ISETP.GE.U32.AND.EX P0, PT, RZ, UR7, PT, P0 ;  /* 0x00000007ff007c0c */ /* 0x000fda000bf06100 */
[----:B------:R-:W-:Y:S05]  /*0080*/  @P0 EXIT ;  /* 0x000000000000094d */ /* 0x000fea0003800000 */
[----:B------:R-:W-:Y:S01]  /*0090*/  IMAD.HI.U32 R0, R4, -0x55555555, RZ ;  /* 0xaaaaaaab04007827 */ /* 0x000fe200078e00ff */
[----:B------:R-:W0:Y:S04]  /*00a0*/  LDCU.64 UR4, c[0x0][0x358] ;  /* 0x00006b00ff0477ac */ /* 0x000e280008000a00 */
[----:B------:R-:W-:-:S05]  /*00b0*/  SHF.R.U32.HI R7, RZ, 0x1, R0 ;  /* 0x00000001ff077819 */ /* 0x000fca0000011600 */
[----:B------:R-:W-:-:S05]  /*00c0*/  IMAD R0, R7, -0x3, R4 ;  /* 0xfffffffd07007824 */ /* 0x000fca00078e0204 */
[----:B------:R-:W-:-:S13]  /*00d0*/  ISETP.NE.AND P0, PT, R0, 0x1, PT ;  /* 0x000000010000780c */ /* 0x000fda0003f05270 */
[----:B0-----:R-:W-:Y:S05]  /*00e0*/  @!P0 BRA `(.L_x_0) ;  /* 0x00000000004c8947 */ /* 0x001fea0003800000 */
[----:B------:R-:W-:-:S13]  /*00f0*/  ISETP.NE.AND P0, PT, R0, RZ, PT ;  /* 0x000000ff0000720c */ /* 0x000fda0003f05270 */
[----:B------:R-:W-:Y:S05]  /*0100*/  @P0 BRA `(.L_x_1) ;  /* 0x0000000000200947 */ /* 0x000fea0003800000 */
[----:B------:R-:W0:Y:S02]  /*0110*/  LDCU.128 UR8, c[0x0][0x380] ;  /* 0x00007000ff0877ac */ /* 0x000e240008000c00 */
[----:B0-----:R-:W-:-:S05]  /*0120*/  IADD3 R2, P0, PT, R4, UR8, RZ ;  /* 0x0000000804027c10 */ /* 0x001fca000ff1e0ff */
[----:B------:R-:W-:-:S06]  /*0130*/  IMAD.X R3, RZ, RZ, UR9, P0 ;  /* 0x00000009ff037e24 */ /* 0x000fcc00080e06ff */
[----:B------:R-:W2:Y:S01]  /*0140*/  LDG.E.U8 R3, desc[UR4][R2.64] ;  /* 0x0000000402037981 */ /* 0x000ea2000c1e1100 */
[----:B------:R-:W-:-:S05]  /*0150*/  IADD3 R4, P0, PT, R7, UR10, RZ ;  /* 0x0000000a07047c10 */ /* 0x000fca000ff1e0ff */
[----:B------:R-:W-:-:S05]  /*0160*/  IMAD.X R5, RZ, RZ, UR11, P0 ;  /* 0x0000000bff057e24 */ /* 0x000fca00080e06ff */
[----:B--2---:R-:W-:Y:S01]  /*0170*/  STG.E.U8 desc[UR4][R4.64], R3 ;  /* 0x0000000304007986 */ /* 0x004fe2000c101104 */
[----:B------:R-:W-:Y:S05]  /*0180*/  EXIT ;  /* 0x000000000000794d */ /* 0x000fea0003800000 */
.L_x_1:
[----:B------:R-:W0:Y:S02]  /*0190*/  LDCU.64 UR6, c[0x0][0x380] ;  /* 0x00007000ff0677ac */ /* 0x000e240008000a00 */
[----:B0-----:R-:W-:-:S05]  /*01a0*/  IADD3 R4, P0, PT, R4, UR6, RZ ;  /* 0x0000000604047c10 */ /* 0x001fca000ff1e0ff */
[----:B------:R-:W-:Y:S01]  /*01b0*/  IMAD.X R5, RZ, RZ, UR7, P0 ;  /* 0x00000007ff057e24 */ /* 0x000fe200080e06ff */
[----:B------:R-:W0:Y:S05]  /*01c0*/  LDCU.64 UR6, c[0x0][0x398] ;  /* 0x00007300ff0677ac */ /* 0x000e2a0008000a00 */
[----:B------:R-:W2:Y:S01]  /*01d0*/  LDG.E.U8 R5, desc[UR4][R4.64] ;  /* 0x0000000404057981 */ /* 0x000ea2000c1e1100 */
[----:B0-----:R-:W-:-:S05]  /*01e0*/  IADD3 R2, P0, PT, R7, UR6, RZ ;  /* 0x0000000607027c10 */ /* 0x001fca000ff1e0ff */
[----:B------:R-:W-:-:S05]  /*01f0*/  IMAD.X R3, RZ, RZ, UR7, P0 ;  /* 0x00000007ff037e24 */ /* 0x000fca00080e06ff */
[----:B--2---:R-:W-:Y:S01]  /*0200*/  STG.E.U8 desc[UR4][R2.64], R5 ;  /* 0x0000000502007986 */ /* 0x004fe2000c101104 */
[----:B------:R-:W-:Y:S05]  /*0210*/  EXIT ;  /* 0x000000000000794d */ /* 0x000fea0003800000 */
.L_x_0:
        /* <DEDUP_REMOVED lines=9> */
.L_x_2:
[----:B------:R-:W-:-:S00]  /*02b0*/  BRA `(.L_x_2) ;  /* 0xfffffffc00fc7947 */ /* 0x000fc0000383ffff */
[----:B------:R-:W-:-:S00]  /*02c0*/  NOP ;  /* 0x0000000000007918 */ /* 0x000fc00000000000 */
        /* <DEDUP_REMOVED lines=11> */
.L_x_3:


//--------------------- .nv.shared.reserved.0     --------------------------
	.section	.nv.shared.reserved.0,"aw",@nobits
	.weak		__nv_reservedSMEM_offset_0_alias
	.size		__nv_reservedSMEM_offset_0_alias, 0, 64
	.other		__nv_reservedSMEM_offset_0_alias,@"STO_CUDA_RESERVED_SHARED STV_DEFAULT"
__nv_reservedSMEM_offset_0_alias:
	.zero		0
	.zero		64


//--------------------- .nv.constant0.shred_kernel --------------------------
	.section	.nv.constant0.shred_kernel,"a",@progbits
	.sectionflags	@""
	.align	4
.nv.constant0.shred_kernel:
	.zero		936


//--------------------- SYMBOLS --------------------------

	.type		.nv.reservedSmem.offset0,@object
	.size		.nv.reservedSmem.offset0,0x4
